	.headerflags	@"EF_CUDA_TEXMODE_UNIFIED EF_CUDA_64BIT_ADDRESS EF_CUDA_ACCELERATORS EF_CUDA_SM90 EF_CUDA_VIRTUAL_SM(EF_CUDA_SM90)"
	.elftype	@"ET_EXEC"


//--------------------- .nv.info                  --------------------------
	.section	.nv.info,"",@"SHT_CUDA_INFO"
	.align	4


	//----- nvinfo : EIATTR_REGCOUNT
	.align		4
        /*0000*/ 	.byte	0x04, 0x2f
        /*0002*/ 	.short	(.L_3 - .L_2)
	.align		4
.L_2:
        /*0004*/ 	.word	index@(triton_poi_fused__native_batch_norm_legit_no_training_12)
        /*0008*/ 	.word	0x00000020


	//----- nvinfo : EIATTR_MIN_STACK_SIZE
	.align		4
.L_3:
        /*000c*/ 	.byte	0x04, 0x12
        /*000e*/ 	.short	(.L_5 - .L_4)
	.align		4
.L_4:
        /*0010*/ 	.word	index@(triton_poi_fused__native_batch_norm_legit_no_training_12)
        /*0014*/ 	.word	0x00000000


	//----- nvinfo : EIATTR_FRAME_SIZE
	.align		4
.L_5:
        /*0018*/ 	.byte	0x04, 0x11
        /*001a*/ 	.short	(.L_7 - .L_6)
	.align		4
.L_6:
        /*001c*/ 	.word	index@(triton_poi_fused__native_batch_norm_legit_no_training_12)
        /*0020*/ 	.word	0x00000000


	//----- nvinfo : EIATTR_MIN_STACK_SIZE
	.align		4
.L_7:
        /*0024*/ 	.byte	0x04, 0x12
        /*0026*/ 	.short	(.L_9 - .L_8)
	.align		4
.L_8:
        /*0028*/ 	.word	index@(triton_poi_fused__native_batch_norm_legit_no_training_12)
        /*002c*/ 	.word	0x00000000
.L_9:


//--------------------- .nv.info.triton_poi_fused__native_batch_norm_legit_no_training_12 --------------------------
	.section	.nv.info.triton_poi_fused__native_batch_norm_legit_no_training_12,"",@"SHT_CUDA_INFO"
	.sectionflags	@""
	.align	4


	//----- nvinfo : EIATTR_CUDA_API_VERSION
	.align		4
        /*0000*/ 	.byte	0x04, 0x37
        /*0002*/ 	.short	(.L_11 - .L_10)
.L_10:
        /*0004*/ 	.word	0x0000007c


	//----- nvinfo : EIATTR_KPARAM_INFO
	.align		4
.L_11:
        /*0008*/ 	.byte	0x04, 0x17
        /*000a*/ 	.short	(.L_13 - .L_12)
.L_12:
        /*000c*/ 	.word	0x00000000
        /*0010*/ 	.short	0x0006
        /*0012*/ 	.short	0x0030
        /*0014*/ 	.byte	0x00, 0xf0, 0x11, 0x00


	//----- nvinfo : EIATTR_KPARAM_INFO
	.align		4
.L_13:
        /*0018*/ 	.byte	0x04, 0x17
        /*001a*/ 	.short	(.L_15 - .L_14)
.L_14:
        /*001c*/ 	.word	0x00000000
        /*0020*/ 	.short	0x0005
        /*0022*/ 	.short	0x0028
        /*0024*/ 	.byte	0x00, 0xf4, 0x21, 0x00


	//----- nvinfo : EIATTR_KPARAM_INFO
	.align		4
.L_15:
        /*0028*/ 	.byte	0x04, 0x17
        /*002a*/ 	.short	(.L_17 - .L_16)
.L_16:
        /*002c*/ 	.word	0x00000000
        /*0030*/ 	.short	0x0004
        /*0032*/ 	.short	0x0020
        /*0034*/ 	.byte	0x00, 0xf4, 0x21, 0x00


	//----- nvinfo : EIATTR_KPARAM_INFO
	.align		4
.L_17:
        /*0038*/ 	.byte	0x04, 0x17
        /*003a*/ 	.short	(.L_19 - .L_18)
.L_18:
        /*003c*/ 	.word	0x00000000
        /*0040*/ 	.short	0x0003
        /*0042*/ 	.short	0x0018
        /*0044*/ 	.byte	0x00, 0xf4, 0x21, 0x00


	//----- nvinfo : EIATTR_KPARAM_INFO
	.align		4
.L_19:
        /*0048*/ 	.byte	0x04, 0x17
        /*004a*/ 	.short	(.L_21 - .L_20)
.L_20:
        /*004c*/ 	.word	0x00000000
        /*0050*/ 	.short	0x0002
        /*0052*/ 	.short	0x0010
        /*0054*/ 	.byte	0x00, 0xf4, 0x21, 0x00


	//----- nvinfo : EIATTR_KPARAM_INFO
	.align		4
.L_21:
        /*0058*/ 	.byte	0x04, 0x17
        /*005a*/ 	.short	(.L_23 - .L_22)
.L_22:
        /*005c*/ 	.word	0x00000000
        /*0060*/ 	.short	0x0001
        /*0062*/ 	.short	0x0008
        /*0064*/ 	.byte	0x00, 0xf4, 0x21, 0x00


	//----- nvinfo : EIATTR_KPARAM_INFO
	.align		4
.L_23:
        /*0068*/ 	.byte	0x04, 0x17
        /*006a*/ 	.short	(.L_25 - .L_24)
.L_24:
        /*006c*/ 	.word	0x00000000
        /*0070*/ 	.short	0x0000
        /*0072*/ 	.short	0x0000
        /*0074*/ 	.byte	0x00, 0xf4, 0x21, 0x00


	//----- nvinfo : EIATTR_SPARSE_MMA_MASK
	.align		4
.L_25:
        /*0078*/ 	.byte	0x03, 0x50
        /*007a*/ 	.short	0x0000


	//----- nvinfo : EIATTR_MAXREG_COUNT
	.align		4
        /*007c*/ 	.byte	0x03, 0x1b
        /*007e*/ 	.short	0x00ff


	//----- nvinfo : EIATTR_EXIT_INSTR_OFFSETS
	.align		4
        /*0080*/ 	.byte	0x04, 0x1c
        /*0082*/ 	.short	(.L_27 - .L_26)


	//   ....[0]....
.L_26:
        /*0084*/ 	.word	0x00000a30


	//   ....[1]....
        /*0088*/ 	.word	0x00000a50


	//----- nvinfo : EIATTR_REQNTID
	.align		4
.L_27:
        /*008c*/ 	.byte	0x04, 0x10
        /*008e*/ 	.short	(.L_29 - .L_28)
.L_28:
        /*0090*/ 	.word	0x00000080
        /*0094*/ 	.word	0x00000001
        /*0098*/ 	.word	0x00000001


	//----- nvinfo : EIATTR_CBANK_PARAM_SIZE
	.align		4
.L_29:
        /*009c*/ 	.byte	0x03, 0x19
        /*009e*/ 	.short	0x0034


	//----- nvinfo : EIATTR_PARAM_CBANK
	.align		4
        /*00a0*/ 	.byte	0x04, 0x0a
        /*00a2*/ 	.short	(.L_31 - .L_30)
	.align		4
.L_30:
        /*00a4*/ 	.word	index@(.nv.constant0.triton_poi_fused__native_batch_norm_legit_no_training_12)
        /*00a8*/ 	.short	0x0210
        /*00aa*/ 	.short	0x0034


	//----- nvinfo : EIATTR_SW_WAR
	.align		4
.L_31:
        /*00ac*/ 	.byte	0x04, 0x36
        /*00ae*/ 	.short	(.L_33 - .L_32)
.L_32:
        /*00b0*/ 	.word	0x00000008
.L_33:


//--------------------- .nv.callgraph             --------------------------
	.section	.nv.callgraph,"",@"SHT_CUDA_CALLGRAPH"
	.align	4
	.sectionentsize	8
	.align		4
        /*0000*/ 	.word	0x00000000
	.align		4
        /*0004*/ 	.word	0xffffffff
	.align		4
        /*0008*/ 	.word	0x00000000
	.align		4
        /*000c*/ 	.word	0xfffffffe
	.align		4
        /*0010*/ 	.word	0x00000000
	.align		4
        /*0014*/ 	.word	0xfffffffd
	.align		4
        /*0018*/ 	.word	0x00000000
	.align		4
        /*001c*/ 	.word	0xfffffffc


//--------------------- .nv.constant4             --------------------------
	.section	.nv.constant4,"a",@progbits
	.align	8
	.align		8
.nv.constant4:
        /*0000*/ 	.dword	_$_str
	.align		8
        /*0008*/ 	.dword	_$_str_$_2


//--------------------- .text.triton_poi_fused__native_batch_norm_legit_no_training_12 --------------------------
	.section	.text.triton_poi_fused__native_batch_norm_legit_no_training_12,"ax",@progbits
	.align	128
        .global         triton_poi_fused__native_batch_norm_legit_no_training_12
        .type           triton_poi_fused__native_batch_norm_legit_no_training_12,@function
        .size           triton_poi_fused__native_batch_norm_legit_no_training_12,(.L_x_1 - triton_poi_fused__native_batch_norm_legit_no_training_12)
        .other          triton_poi_fused__native_batch_norm_legit_no_training_12,@"STO_CUDA_ENTRY STV_DEFAULT"
triton_poi_fused__native_batch_norm_legit_no_training_12:
.text.triton_poi_fused__native_batch_norm_legit_no_training_12:
[----:B------:R-:W0:Y:S02]  /*0000*/  LDC R1, c[0x0][0x28] ;  /* 0x00000a00ff017b82 */ /* 0x000e240000000800 */
[----:B------:R-:W1:Y:S01]  /*0010*/  S2R R0, SR_TID.X ;  /* 0x0000000000007919 */ /* 0x000e620000002100 */
[----:B------:R-:W2:Y:S01]  /*0020*/  LDC.64 R28, c[0x0][0x220] ;  /* 0x00008800ff1c7b82 */ /* 0x000ea20000000a00 */
[----:B------:R-:W3:Y:S07]  /*0030*/  S2R R3, SR_CTAID.X ;  /* 0x0000000000037919 */ /* 0x000eee0000002500 */
[----:B------:R-:W4:Y:S01]  /*0040*/  LDC.64 R26, c[0x0][0x210] ;  /* 0x00008400ff1a7b82 */ /* 0x000f220000000a00 */
[----:B------:R-:W-:-:S02]  /*0050*/  CS2R R4, SRZ ;  /* 0x0000000000047805 */ /* 0x000fc4000001ff00 */
[----:B------:R-:W-:Y:S02]  /*0060*/  CS2R R6, SRZ ;  /* 0x0000000000067805 */ /* 0x000fe4000001ff00 */
[----:B------:R-:W-:Y:S02]  /*0070*/  CS2R R8, SRZ ;  /* 0x0000000000087805 */ /* 0x000fe4000001ff00 */
[----:B------:R-:W-:Y:S01]  /*0080*/  CS2R R10, SRZ ;  /* 0x00000000000a7805 */ /* 0x000fe2000001ff00 */
[----:B------:R-:W-:Y:S01]  /*0090*/  ULDC.64 UR4, c[0x0][0x208] ;  /* 0x0000820000047ab9 */ /* 0x000fe20000000a00 */
[----:B------:R-:W5:Y:S01]  /*00a0*/  LDC.64 R24, c[0x0][0x218] ;  /* 0x00008600ff187b82 */ /* 0x000f620000000a00 */
[----:B-1----:R-:W-:-:S04]  /*00b0*/  SHF.L.U32 R0, R0, 0x2, RZ ;  /* 0x0000000200007819 */ /* 0x002fc800000006ff */
[----:B------:R-:W-:Y:S02]  /*00c0*/  LOP3.LUT R0, R0, 0x1fc, RZ, 0xc0, !PT ;  /* 0x000001fc00007812 */ /* 0x000fe400078ec0ff */
[----:B---3--:R-:W-:Y:S02]  /*00d0*/  SHF.R.S32.HI R2, RZ, 0x15, R3 ;  /* 0x00000015ff027819 */ /* 0x008fe40000011403 */
[----:B------:R-:W-:Y:S02]  /*00e0*/  LEA R0, R3, R0, 0xa ;  /* 0x0000000003007211 */ /* 0x000fe400078e50ff */
[----:B------:R-:W-:Y:S02]  /*00f0*/  SGXT R3, R2, 0x1 ;  /* 0x000000010203781a */ /* 0x000fe40000000200 */
[----:B------:R-:W-:Y:S02]  /*0100*/  ISETP.GE.AND P1, PT, R0, 0x2d200, PT ;  /* 0x0002d2000000780c */ /* 0x000fe40003f26270 */
[----:B------:R-:W-:-:S02]  /*0110*/  CS2R R12, SRZ ;  /* 0x00000000000c7805 */ /* 0x000fc4000001ff00 */
[----:B------:R-:W-:Y:S02]  /*0120*/  LEA.HI R3, R3, R0, RZ, 0x7 ;  /* 0x0000000003037211 */ /* 0x000fe400078f38ff */
[----:B------:R-:W-:Y:S01]  /*0130*/  CS2R R14, SRZ ;  /* 0x00000000000e7805 */ /* 0x000fe2000001ff00 */
[----:B----4-:R-:W-:Y:S01]  /*0140*/  IMAD.WIDE R26, R0, 0x4, R26 ;  /* 0x00000004001a7825 */ /* 0x010fe200078e021a */
[----:B------:R-:W-:-:S04]  /*0150*/  LOP3.LUT R3, R3, 0xffffff80, RZ, 0xc0, !PT ;  /* 0xffffff8003037812 */ /* 0x000fc800078ec0ff */
[----:B------:R-:W-:Y:S01]  /*0160*/  IADD3 R2, R0, -R3, RZ ;  /* 0x8000000300027210 */ /* 0x000fe20007ffe0ff */
[----:B------:R-:W3:Y:S04]  /*0170*/  @!P1 LDG.E.128 R4, desc[UR4][R26.64] ;  /* 0x000000041a049981 */ /* 0x000ee8000c1e1d00 */
[----:B--2---:R-:W-:Y:S01]  /*0180*/  IMAD.WIDE R28, R2, 0x4, R28 ;  /* 0x00000004021c7825 */ /* 0x004fe200078e021c */
[----:B------:R-:W-:-:S03]  /*0190*/  IADD3 R3, R0, 0x200, RZ ;  /* 0x0000020000037810 */ /* 0x000fc60007ffe0ff */
[----:B-----5:R-:W-:Y:S01]  /*01a0*/  IMAD.WIDE R24, R2, 0x4, R24 ;  /* 0x0000000402187825 */ /* 0x020fe200078e0218 */
[----:B------:R-:W2:Y:S01]  /*01b0*/  @!P1 LDG.E.EL.128 R12, desc[UR4][R28.64] ;  /* 0x000000041c0c9981 */ /* 0x000ea2000c2e1d00 */
[----:B------:R-:W-:-:S03]  /*01c0*/  ISETP.GE.AND P0, PT, R3, 0x2d200, PT ;  /* 0x0002d2000300780c */ /* 0x000fc60003f06270 */
[----:B------:R-:W3:Y:S01]  /*01d0*/  @!P1 LDG.E.EL.128 R8, desc[UR4][R24.64] ;  /* 0x0000000418089981 */ /* 0x000ee2000c2e1d00 */
[----:B------:R-:W-:Y:S02]  /*01e0*/  CS2R R16, SRZ ;  /* 0x0000000000107805 */ /* 0x000fe4000001ff00 */
[----:B------:R-:W-:Y:S02]  /*01f0*/  CS2R R18, SRZ ;  /* 0x0000000000127805 */ /* 0x000fe4000001ff00 */
[----:B------:R-:W-:Y:S02]  /*0200*/  CS2R R20, SRZ ;  /* 0x0000000000147805 */ /* 0x000fe4000001ff00 */
[----:B------:R-:W-:-:S03]  /*0210*/  CS2R R22, SRZ ;  /* 0x0000000000167805 */ /* 0x000fc6000001ff00 */
[----:B------:R1:W4:Y:S04]  /*0220*/  @!P0 LDG.E.128 R16, desc[UR4][R26.64+0x800] ;  /* 0x000800041a108981 */ /* 0x000328000c1e1d00 */
[----:B------:R5:W4:Y:S01]  /*0230*/  @!P0 LDG.E.EL.128 R20, desc[UR4][R24.64] ;  /* 0x0000000418148981 */ /* 0x000b22000c2e1d00 */
[----:B-1----:R-:W-:Y:S02]  /*0240*/  CS2R R26, SRZ ;  /* 0x00000000001a7805 */ /* 0x002fe4000001ff00 */
[----:B-----5:R-:W-:-:S06]  /*0250*/  CS2R R24, SRZ ;  /* 0x0000000000187805 */ /* 0x020fcc000001ff00 */
[----:B------:R1:W5:Y:S02]  /*0260*/  @!P0 LDG.E.EL.128 R24, desc[UR4][R28.64] ;  /* 0x000000041c188981 */ /* 0x000364000c2e1d00 */
[----:B-1----:R-:W1:Y:S02]  /*0270*/  LDC.64 R28, c[0x0][0x230] ;  /* 0x00008c00ff1c7b82 */ /* 0x002e640000000a00 */
[----:B-1----:R-:W-:-:S04]  /*0280*/  IMAD.WIDE R28, R2, 0x4, R28 ;  /* 0x00000004021c7825 */ /* 0x002fc800078e021c */
[----:B--2---:R-:W-:Y:S01]  /*0290*/  FADD R12, R12, 9.9999997473787516356e-06 ;  /* 0x3727c5ac0c0c7421 */ /* 0x004fe20000000000 */
[----:B---3--:R-:W-:Y:S01]  /*02a0*/  FADD R7, -R11, R7 ;  /* 0x000000070b077221 */ /* 0x008fe20000000100 */
[----:B------:R-:W-:Y:S02]  /*02b0*/  FADD R3, -R10, R6 ;  /* 0x000000060a037221 */ /* 0x000fe40000000100 */
[----:B------:R1:W2:Y:S01]  /*02c0*/  MUFU.SQRT R11, R12 ;  /* 0x0000000c000b7308 */ /* 0x0002a20000002000 */
[----:B------:R-:W-:Y:S01]  /*02d0*/  FADD R10, R13, 9.9999997473787516356e-06 ;  /* 0x3727c5ac0d0a7421 */ /* 0x000fe20000000000 */
[----:B------:R-:W-:Y:S01]  /*02e0*/  FADD R6, R14, 9.9999997473787516356e-06 ;  /* 0x3727c5ac0e067421 */ /* 0x000fe20000000000 */
[----:B------:R-:W-:-:S05]  /*02f0*/  FADD R13, R15, 9.9999997473787516356e-06 ;  /* 0x3727c5ac0f0d7421 */ /* 0x000fca0000000000 */
[----:B------:R-:W3:Y:S01]  /*0300*/  MUFU.SQRT R10, R10 ;  /* 0x0000000a000a7308 */ /* 0x000ee20000002000 */
[----:B-1----:R-:W-:Y:S01]  /*0310*/  HFMA2.MMA R12, -RZ, RZ, 1.625, 0 ;  /* 0x3e800000ff0c7435 */ /* 0x002fe200000001ff */
[----:B--2---:R-:W-:-:S06]  /*0320*/  FSETP.GT.AND P5, PT, R11, 8.50705917302346158658e+37, PT ;  /* 0x7e8000000b00780b */ /* 0x004fcc0003fa4000 */
[----:B------:R-:W1:Y:S01]  /*0330*/  MUFU.SQRT R6, R6 ;  /* 0x0000000600067308 */ /* 0x000e620000002000 */
[----:B------:R-:W-:-:S07]  /*0340*/  FSETP.GEU.AND P2, PT, R11, 1.175494350822287508e-38, PT ;  /* 0x008000000b00780b */ /* 0x000fce0003f4e000 */
[----:B------:R-:W2:Y:S01]  /*0350*/  MUFU.SQRT R13, R13 ;  /* 0x0000000d000d7308 */ /* 0x000ea20000002000 */
[----:B---3--:R-:W-:Y:S01]  /*0360*/  FSETP.GT.AND P3, PT, R10, 8.50705917302346158658e+37, PT ;  /* 0x7e8000000a00780b */ /* 0x008fe20003f64000 */
[----:B-----5:R-:W-:Y:S01]  /*0370*/  FADD R15, R24, 9.9999997473787516356e-06 ;  /* 0x3727c5ac180f7421 */ /* 0x020fe20000000000 */
[----:B------:R-:W-:Y:S01]  /*0380*/  FADD R24, -R8, R4 ;  /* 0x0000000408187221 */ /* 0x000fe20000000100 */
[----:B------:R-:W-:Y:S01]  /*0390*/  FSETP.GEU.AND P4, PT, R10, 1.175494350822287508e-38, PT ;  /* 0x008000000a00780b */ /* 0x000fe20003f8e000 */
[----:B------:R-:W-:Y:S01]  /*03a0*/  @P5 FMUL R11, R11, 0.25 ;  /* 0x3e8000000b0b5820 */ /* 0x000fe20000400000 */
[----:B------:R-:W-:Y:S02]  /*03b0*/  FSEL R4, R12, 1, P5 ;  /* 0x3f8000000c047808 */ /* 0x000fe40002800000 */
[----:B------:R-:W3:Y:S01]  /*03c0*/  MUFU.SQRT R15, R15 ;  /* 0x0000000f000f7308 */ /* 0x000ee20000002000 */
[----:B------:R-:W-:Y:S01]  /*03d0*/  FADD R26, R26, 9.9999997473787516356e-06 ;  /* 0x3727c5ac1a1a7421 */ /* 0x000fe20000000000 */
[----:B-1----:R-:W-:Y:S01]  /*03e0*/  FSETP.GT.AND P6, PT, R6, 8.50705917302346158658e+37, PT ;  /* 0x7e8000000600780b */ /* 0x002fe20003fc4000 */
[----:B------:R-:W-:Y:S01]  /*03f0*/  @!P2 FMUL R11, R11, 16777216 ;  /* 0x4b8000000b0ba820 */ /* 0x000fe20000400000 */
[----:B------:R-:W-:Y:S01]  /*0400*/  @!P2 FMUL R4, R4, 16777216 ;  /* 0x4b8000000404a820 */ /* 0x000fe20000400000 */
[----:B--2---:R-:W-:Y:S01]  /*0410*/  FSETP.GT.AND P2, PT, R13, 8.50705917302346158658e+37, PT ;  /* 0x7e8000000d00780b */ /* 0x004fe20003f44000 */
[----:B------:R-:W-:Y:S01]  /*0420*/  FADD R25, R25, 9.9999997473787516356e-06 ;  /* 0x3727c5ac19197421 */ /* 0x000fe20000000000 */
[----:B------:R-:W-:Y:S01]  /*0430*/  FADD R9, -R9, R5 ;  /* 0x0000000509097221 */ /* 0x000fe20000000100 */
[----:B------:R-:W-:Y:S01]  /*0440*/  FSEL R5, R12, 1, P3 ;  /* 0x3f8000000c057808 */ /* 0x000fe20001800000 */
[----:B------:R-:W1:Y:S01]  /*0450*/  MUFU.SQRT R8, R26 ;  /* 0x0000001a00087308 */ /* 0x000e620000002000 */
[----:B------:R-:W-:Y:S01]  /*0460*/  FSETP.GEU.AND P5, PT, R6, 1.175494350822287508e-38, PT ;  /* 0x008000000600780b */ /* 0x000fe20003fae000 */
[----:B------:R-:W-:Y:S01]  /*0470*/  @P3 FMUL R10, R10, 0.25 ;  /* 0x3e8000000a0a3820 */ /* 0x000fe20000400000 */
[----:B------:R-:W-:Y:S01]  /*0480*/  FSETP.GEU.AND P3, PT, R13, 1.175494350822287508e-38, PT ;  /* 0x008000000d00780b */ /* 0x000fe20003f6e000 */
[----:B------:R-:W-:-:S02]  /*0490*/  @!P4 FMUL R5, R5, 16777216 ;  /* 0x4b8000000505c820 */ /* 0x000fc40000400000 */
[----:B------:R-:W-:Y:S02]  /*04a0*/  @!P4 FMUL R10, R10, 16777216 ;  /* 0x4b8000000a0ac820 */ /* 0x000fe40000400000 */
[----:B------:R-:W2:Y:S01]  /*04b0*/  MUFU.SQRT R14, R25 ;  /* 0x00000019000e7308 */ /* 0x000ea20000002000 */
[----:B---3--:R-:W-:Y:S01]  /*04c0*/  FSETP.GT.AND P4, PT, R15, 8.50705917302346158658e+37, PT ;  /* 0x7e8000000f00780b */ /* 0x008fe20003f84000 */
[----:B----4-:R-:W-:Y:S01]  /*04d0*/  FADD R17, -R21, R17 ;  /* 0x0000001115117221 */ /* 0x010fe20000000100 */
[----:B------:R-:W-:Y:S01]  /*04e0*/  FADD R18, -R22, R18 ;  /* 0x0000001216127221 */ /* 0x000fe20000000100 */
[----:B------:R-:W-:Y:S01]  /*04f0*/  @P6 FMUL R6, R6, 0.25 ;  /* 0x3e80000006066820 */ /* 0x000fe20000400000 */
[----:B------:R-:W-:Y:S01]  /*0500*/  FSEL R21, R12, 1, P2 ;  /* 0x3f8000000c157808 */ /* 0x000fe20001000000 */
[----:B------:R-:W-:Y:S02]  /*0510*/  @P2 FMUL R13, R13, 0.25 ;  /* 0x3e8000000d0d2820 */ /* 0x000fe40000400000 */
[----:B------:R3:W-:Y:S01]  /*0520*/  MUFU.RCP R22, R10 ;  /* 0x0000000a00167308 */ /* 0x0007e20000001000 */
[----:B------:R-:W-:Y:S01]  /*0530*/  @!P5 FMUL R6, R6, 16777216 ;  /* 0x4b8000000606d820 */ /* 0x000fe20000400000 */
[----:B------:R-:W-:Y:S01]  /*0540*/  @!P3 FMUL R13, R13, 16777216 ;  /* 0x4b8000000d0db820 */ /* 0x000fe20000400000 */
[----:B------:R-:W-:Y:S01]  /*0550*/  @!P3 FMUL R21, R21, 16777216 ;  /* 0x4b8000001515b820 */ /* 0x000fe20000400000 */
[----:B-1----:R-:W-:-:S02]  /*0560*/  FSETP.GT.AND P3, PT, R8, 8.50705917302346158658e+37, PT ;  /* 0x7e8000000800780b */ /* 0x002fc40003f64000 */
[----:B---3--:R-:W-:Y:S02]  /*0570*/  FSEL R10, R12, 1, P6 ;  /* 0x3f8000000c0a7808 */ /* 0x008fe40003000000 */
[----:B------:R-:W1:Y:S01]  /*0580*/  MUFU.RCP R11, R11 ;  /* 0x0000000b000b7308 */ /* 0x000e620000001000 */
[----:B------:R-:W-:Y:S01]  /*0590*/  FADD R19, -R23, R19 ;  /* 0x0000001317137221 */ /* 0x000fe20000000100 */
[C---:B------:R-:W-:Y:S01]  /*05a0*/  FSETP.GEU.AND P6, PT, R15.reuse, 1.175494350822287508e-38, PT ;  /* 0x008000000f00780b */ /* 0x040fe20003fce000 */
[----:B------:R-:W-:Y:S01]  /*05b0*/  @!P5 FMUL R10, R10, 16777216 ;  /* 0x4b8000000a0ad820 */ /* 0x000fe20000400000 */
[----:B--2---:R-:W-:Y:S01]  /*05c0*/  FSETP.GT.AND P5, PT, R14, 8.50705917302346158658e+37, PT ;  /* 0x7e8000000e00780b */ /* 0x004fe20003fa4000 */
[----:B------:R-:W-:-:S03]  /*05d0*/  @P4 FMUL R15, R15, 0.25 ;  /* 0x3e8000000f0f4820 */ /* 0x000fc60000400000 */
[----:B------:R2:W-:Y:S01]  /*05e0*/  MUFU.RCP R23, R6 ;  /* 0x0000000600177308 */ /* 0x0005e20000001000 */
[----:B------:R-:W-:Y:S02]  /*05f0*/  FSETP.GEU.AND P2, PT, R14, 1.175494350822287508e-38, PT ;  /* 0x008000000e00780b */ /* 0x000fe40003f4e000 */
[----:B--2---:R-:W-:Y:S02]  /*0600*/  FSEL R6, R12, 1, P4 ;  /* 0x3f8000000c067808 */ /* 0x004fe40002000000 */
[----:B------:R-:W-:-:S03]  /*0610*/  FSETP.GEU.AND P4, PT, R8, 1.175494350822287508e-38, PT ;  /* 0x008000000800780b */ /* 0x000fc60003f8e000 */
[----:B------:R2:W3:Y:S01]  /*0620*/  MUFU.RCP R25, R13 ;  /* 0x0000000d00197308 */ /* 0x0004e20000001000 */
[----:B------:R-:W-:Y:S01]  /*0630*/  @P3 FMUL R8, R8, 0.25 ;  /* 0x3e80000008083820 */ /* 0x000fe20000400000 */
[----:B------:R-:W-:Y:S01]  /*0640*/  @P5 FMUL R14, R14, 0.25 ;  /* 0x3e8000000e0e5820 */ /* 0x000fe20000400000 */
[----:B------:R-:W-:Y:S01]  /*0650*/  @!P6 FMUL R15, R15, 16777216 ;  /* 0x4b8000000f0fe820 */ /* 0x000fe20000400000 */
[----:B--2---:R-:W-:Y:S01]  /*0660*/  FADD R13, -R20, R16 ;  /* 0x00000010140d7221 */ /* 0x004fe20000000100 */
[----:B-1----:R-:W-:Y:S01]  /*0670*/  FMUL R16, R11, R4 ;  /* 0x000000040b107220 */ /* 0x002fe20000400000 */
[----:B------:R-:W-:Y:S02]  /*0680*/  FMUL R20, R22, R5 ;  /* 0x0000000516147220 */ /* 0x000fe40000400000 */
[----:B------:R-:W1:Y:S02]  /*0690*/  LDC.64 R4, c[0x0][0x228] ;  /* 0x00008a00ff047b82 */ /* 0x000e640000000a00 */
[----:B------:R-:W-:Y:S01]  /*06a0*/  @!P4 FMUL R8, R8, 16777216 ;  /* 0x4b8000000808c820 */ /* 0x000fe20000400000 */
[----:B------:R-:W-:Y:S01]  /*06b0*/  @!P2 FMUL R14, R14, 16777216 ;  /* 0x4b8000000e0ea820 */ /* 0x000fe20000400000 */
[----:B------:R-:W2:Y:S01]  /*06c0*/  MUFU.RCP R15, R15 ;  /* 0x0000000f000f7308 */ /* 0x000ea20000001000 */
[----:B---3--:R-:W-:Y:S01]  /*06d0*/  FMUL R22, R25, R21 ;  /* 0x0000001519167220 */ /* 0x008fe20000400000 */
[----:B------:R-:W-:-:S06]  /*06e0*/  FSEL R25, R12, 1, P3 ;  /* 0x3f8000000c197808 */ /* 0x000fcc0001800000 */
[----:B------:R3:W4:Y:S08]  /*06f0*/  MUFU.RCP R11, R14 ;  /* 0x0000000e000b7308 */ /* 0x0007300000001000 */
[----:B------:R-:W5:Y:S01]  /*0700*/  MUFU.RCP R8, R8 ;  /* 0x0000000800087308 */ /* 0x000f620000001000 */
[----:B---3--:R-:W-:Y:S01]  /*0710*/  FMUL R14, R24, R16 ;  /* 0x00000010180e7220 */ /* 0x008fe20000400000 */
[----:B------:R-:W-:Y:S01]  /*0720*/  FSEL R24, R12, 1, P5 ;  /* 0x3f8000000c187808 */ /* 0x000fe20002800000 */
[----:B------:R-:W-:Y:S01]  /*0730*/  FMUL R10, R23, R10 ;  /* 0x0000000a170a7220 */ /* 0x000fe20000400000 */
[----:B------:R-:W-:Y:S01]  /*0740*/  @!P6 FMUL R6, R6, 16777216 ;  /* 0x4b8000000606e820 */ /* 0x000fe20000400000 */
[----:B------:R-:W-:-:S02]  /*0750*/  @!P4 FMUL R25, R25, 16777216 ;  /* 0x4b8000001919c820 */ /* 0x000fc40000400000 */
[----:B------:R-:W-:Y:S01]  /*0760*/  @!P2 FMUL R24, R24, 16777216 ;  /* 0x4b8000001818a820 */ /* 0x000fe20000400000 */
[----:B------:R-:W-:Y:S01]  /*0770*/  FMUL R16, R7, R22 ;  /* 0x0000001607107220 */ /* 0x000fe20000400000 */
[----:B------:R-:W-:Y:S01]  /*0780*/  FMUL R20, R9, R20 ;  /* 0x0000001409147220 */ /* 0x000fe20000400000 */
[----:B------:R-:W-:Y:S01]  /*0790*/  FMUL R3, R3, R10 ;  /* 0x0000000a03037220 */ /* 0x000fe20000400000 */
[----:B--2---:R-:W-:Y:S01]  /*07a0*/  FMUL R15, R15, R6 ;  /* 0x000000060f0f7220 */ /* 0x004fe20000400000 */
[----:B----4-:R-:W-:Y:S01]  /*07b0*/  FMUL R24, R11, R24 ;  /* 0x000000180b187220 */ /* 0x010fe20000400000 */
[----:B-1----:R-:W-:Y:S01]  /*07c0*/  IMAD.WIDE R22, R2, 0x4, R4 ;  /* 0x0000000402167825 */ /* 0x002fe200078e0204 */
[----:B------:R-:W-:-:S03]  /*07d0*/  CS2R R10, SRZ ;  /* 0x00000000000a7805 */ /* 0x000fc6000001ff00 */
[----:B-----5:R-:W-:Y:S01]  /*07e0*/  FMUL R25, R8, R25 ;  /* 0x0000001908197220 */ /* 0x020fe20000400000 */
[----:B------:R-:W-:Y:S02]  /*07f0*/  CS2R R8, SRZ ;  /* 0x0000000000087805 */ /* 0x000fe4000001ff00 */
[----:B------:R-:W-:Y:S02]  /*0800*/  CS2R R4, SRZ ;  /* 0x0000000000047805 */ /* 0x000fe4000001ff00 */
[----:B------:R-:W-:Y:S02]  /*0810*/  CS2R R6, SRZ ;  /* 0x0000000000067805 */ /* 0x000fe4000001ff00 */
[----:B------:R-:W2:Y:S04]  /*0820*/  @!P1 LDG.E.EL.128 R8, desc[UR4][R22.64] ;  /* 0x0000000416089981 */ /* 0x000ea8000c2e1d00 */
[----:B------:R-:W2:Y:S01]  /*0830*/  @!P1 LDG.E.EL.128 R4, desc[UR4][R28.64] ;  /* 0x000000041c049981 */ /* 0x000ea2000c2e1d00 */
[----:B------:R-:W-:-:S04]  /*0840*/  FADD R27, R27, 9.9999997473787516356e-06 ;  /* 0x3727c5ac1b1b7421 */ /* 0x000fc80000000000 */
[----:B------:R-:W1:Y:S02]  /*0850*/  MUFU.SQRT R21, R27 ;  /* 0x0000001b00157308 */ /* 0x000e640000002000 */
[C---:B-1----:R-:W-:Y:S02]  /*0860*/  FSETP.GT.AND P2, PT, R21.reuse, 8.50705917302346158658e+37, PT ;  /* 0x7e8000001500780b */ /* 0x042fe40003f44000 */
[----:B------:R-:W-:-:S11]  /*0870*/  FSETP.GEU.AND P3, PT, R21, 1.175494350822287508e-38, PT ;  /* 0x008000001500780b */ /* 0x000fd60003f6e000 */
[----:B------:R-:W-:-:S04]  /*0880*/  @P2 FMUL R21, R21, 0.25 ;  /* 0x3e80000015152820 */ /* 0x000fc80000400000 */
[----:B------:R-:W-:-:S04]  /*0890*/  @!P3 FMUL R21, R21, 16777216 ;  /* 0x4b8000001515b820 */ /* 0x000fc80000400000 */
[----:B------:R-:W1:Y:S01]  /*08a0*/  MUFU.RCP R26, R21 ;  /* 0x00000015001a7308 */ /* 0x000e620000001000 */
[----:B------:R-:W-:Y:S01]  /*08b0*/  FSEL R12, R12, 1, P2 ;  /* 0x3f8000000c0c7808 */ /* 0x000fe20001000000 */
[----:B------:R-:W-:-:S04]  /*08c0*/  FMUL R2, R13, R15 ;  /* 0x0000000f0d027220 */ /* 0x000fc80000400000 */
[----:B------:R-:W-:-:S04]  /*08d0*/  @!P3 FMUL R12, R12, 16777216 ;  /* 0x4b8000000c0cb820 */ /* 0x000fc80000400000 */
[----:B-1----:R-:W-:Y:S01]  /*08e0*/  FMUL R26, R26, R12 ;  /* 0x0000000c1a1a7220 */ /* 0x002fe20000400000 */
[----:B------:R-:W-:Y:S01]  /*08f0*/  CS2R R12, SRZ ;  /* 0x00000000000c7805 */ /* 0x000fe2000001ff00 */
[----:B--2---:R-:W-:Y:S01]  /*0900*/  FFMA R4, R14, R8, R4 ;  /* 0x000000080e047223 */ /* 0x004fe20000000004 */
[----:B------:R-:W-:Y:S01]  /*0910*/  CS2R R14, SRZ ;  /* 0x00000000000e7805 */ /* 0x000fe2000001ff00 */
[----:B------:R-:W-:Y:S01]  /*0920*/  FFMA R5, R20, R9, R5 ;  /* 0x0000000914057223 */ /* 0x000fe20000000005 */
[----:B------:R-:W-:Y:S01]  /*0930*/  CS2R R20, SRZ ;  /* 0x0000000000147805 */ /* 0x000fe2000001ff00 */
[----:B------:R-:W1:Y:S03]  /*0940*/  LDC.64 R8, c[0x0][0x238] ;  /* 0x00008e00ff087b82 */ /* 0x000e660000000a00 */
[----:B------:R2:W3:Y:S02]  /*0950*/  @!P0 LDG.E.EL.128 R12, desc[UR4][R22.64] ;  /* 0x00000004160c8981 */ /* 0x0004e4000c2e1d00 */
[----:B--2---:R-:W-:-:S06]  /*0960*/  CS2R R22, SRZ ;  /* 0x0000000000167805 */ /* 0x004fcc000001ff00 */
[----:B------:R-:W3:Y:S01]  /*0970*/  @!P0 LDG.E.EL.128 R20, desc[UR4][R28.64] ;  /* 0x000000041c148981 */ /* 0x000ee2000c2e1d00 */
[----:B------:R-:W-:Y:S01]  /*0980*/  FFMA R6, R3, R10, R6 ;  /* 0x0000000a03067223 */ /* 0x000fe20000000006 */
[----:B------:R-:W-:Y:S01]  /*0990*/  FFMA R7, R16, R11, R7 ;  /* 0x0000000b10077223 */ /* 0x000fe20000000007 */
[----:B-1----:R-:W-:-:S04]  /*09a0*/  IMAD.WIDE R8, R0, 0x4, R8 ;  /* 0x0000000400087825 */ /* 0x002fc800078e0208 */
[----:B------:R-:W-:Y:S01]  /*09b0*/  FMUL R24, R17, R24 ;  /* 0x0000001811187220 */ /* 0x000fe20000400000 */
[----:B------:R-:W-:Y:S01]  /*09c0*/  FMUL R25, R18, R25 ;  /* 0x0000001912197220 */ /* 0x000fe20000400000 */
[----:B------:R-:W-:Y:S01]  /*09d0*/  FMUL R26, R19, R26 ;  /* 0x0000001a131a7220 */ /* 0x000fe20000400000 */
[----:B------:R1:W-:Y:S01]  /*09e0*/  @!P1 STG.E.128 desc[UR4][R8.64], R4 ;  /* 0x0000000408009986 */ /* 0x0003e2000c101d04 */
[----:B---3--:R-:W-:Y:S01]  /*09f0*/  FFMA R12, R2, R12, R20 ;  /* 0x0000000c020c7223 */ /* 0x008fe20000000014 */
[----:B------:R-:W-:Y:S01]  /*0a00*/  FFMA R13, R24, R13, R21 ;  /* 0x0000000d180d7223 */ /* 0x000fe20000000015 */
[----:B------:R-:W-:Y:S01]  /*0a10*/  FFMA R14, R25, R14, R22 ;  /* 0x0000000e190e7223 */ /* 0x000fe20000000016 */
[----:B------:R-:W-:Y:S01]  /*0a20*/  FFMA R15, R26, R15, R23 ;  /* 0x0000000f1a0f7223 */ /* 0x000fe20000000017 */
[----:B-1----:R-:W-:Y:S06]  /*0a30*/  @P0 EXIT ;  /* 0x000000000000094d */ /* 0x002fec0003800000 */
[----:B------:R-:W-:Y:S01]  /*0a40*/  STG.E.128 desc[UR4][R8.64+0x800], R12 ;  /* 0x0008000c08007986 */ /* 0x000fe2000c101d04 */
[----:B------:R-:W-:Y:S05]  /*0a50*/  EXIT ;  /* 0x000000000000794d */ /* 0x000fea0003800000 */
.L_x_0:
[----:B------:R-:W-:-:S00]  /*0a60*/  BRA `(.L_x_0) ;  /* 0xfffffffc00fc7947 */ /* 0x000fc0000383ffff */
[----:B------:R-:W-:-:S00]  /*0a70*/  NOP ;  /* 0x0000000000007918 */ /* 0x000fc00000000000 */
        /* <DEDUP_REMOVED lines=8> */
.L_x_1:


//--------------------- .nv.global.init           --------------------------
	.section	.nv.global.init,"aw",@progbits
.nv.global.init:
	.type		_$_str,@object
	.size		_$_str,(_$_str_$_2 - _$_str)
_$_str:
        /*0000*/ 	.byte	0x5f, 0x5f, 0x43, 0x55, 0x44, 0x41, 0x5f, 0x46, 0x54, 0x5a, 0x00
	.type		_$_str_$_2,@object
	.size		_$_str_$_2,(.L_1 - _$_str_$_2)
_$_str_$_2:
        /*000b*/ 	.byte	0x5f, 0x5f, 0x43, 0x55, 0x44, 0x41, 0x5f, 0x50, 0x52, 0x45, 0x43, 0x5f, 0x53, 0x51, 0x52, 0x54
        /*001b*/ 	.byte	0x00
.L_1:


//--------------------- .nv.constant0.triton_poi_fused__native_batch_norm_legit_no_training_12 --------------------------
	.section	.nv.constant0.triton_poi_fused__native_batch_norm_legit_no_training_12,"a",@progbits
	.sectionflags	@""
	.align	4
.nv.constant0.triton_poi_fused__native_batch_norm_legit_no_training_12:
	.zero		580
